	.headerflags	@"EF_CUDA_TEXMODE_UNIFIED EF_CUDA_64BIT_ADDRESS EF_CUDA_ACCELERATORS EF_CUDA_SM90 EF_CUDA_VIRTUAL_SM(EF_CUDA_SM90)"
	.elftype	@"ET_EXEC"


//--------------------- .nv.info                  --------------------------
	.section	.nv.info,"",@"SHT_CUDA_INFO"
	.align	4


	//----- nvinfo : EIATTR_REGCOUNT
	.align		4
        /*0000*/ 	.byte	0x04, 0x2f
        /*0002*/ 	.short	(.L_1 - .L_0)
	.align		4
.L_0:
        /*0004*/ 	.word	index@(triton_poi_fused_div_23)
        /*0008*/ 	.word	0x00000014


	//----- nvinfo : EIATTR_MIN_STACK_SIZE
	.align		4
.L_1:
        /*000c*/ 	.byte	0x04, 0x12
        /*000e*/ 	.short	(.L_3 - .L_2)
	.align		4
.L_2:
        /*0010*/ 	.word	index@(triton_poi_fused_div_23)
        /*0014*/ 	.word	0x00000000


	//----- nvinfo : EIATTR_FRAME_SIZE
	.align		4
.L_3:
        /*0018*/ 	.byte	0x04, 0x11
        /*001a*/ 	.short	(.L_5 - .L_4)
	.align		4
.L_4:
        /*001c*/ 	.word	index@(triton_poi_fused_div_23)
        /*0020*/ 	.word	0x00000000


	//----- nvinfo : EIATTR_MIN_STACK_SIZE
	.align		4
.L_5:
        /*0024*/ 	.byte	0x04, 0x12
        /*0026*/ 	.short	(.L_7 - .L_6)
	.align		4
.L_6:
        /*0028*/ 	.word	index@(triton_poi_fused_div_23)
        /*002c*/ 	.word	0x00000000
.L_7:


//--------------------- .nv.info.triton_poi_fused_div_23 --------------------------
	.section	.nv.info.triton_poi_fused_div_23,"",@"SHT_CUDA_INFO"
	.sectionflags	@""
	.align	4


	//----- nvinfo : EIATTR_CUDA_API_VERSION
	.align		4
        /*0000*/ 	.byte	0x04, 0x37
        /*0002*/ 	.short	(.L_9 - .L_8)
.L_8:
        /*0004*/ 	.word	0x0000007c


	//----- nvinfo : EIATTR_KPARAM_INFO
	.align		4
.L_9:
        /*0008*/ 	.byte	0x04, 0x17
        /*000a*/ 	.short	(.L_11 - .L_10)
.L_10:
        /*000c*/ 	.word	0x00000000
        /*0010*/ 	.short	0x0003
        /*0012*/ 	.short	0x0018
        /*0014*/ 	.byte	0x00, 0xf0, 0x11, 0x00


	//----- nvinfo : EIATTR_KPARAM_INFO
	.align		4
.L_11:
        /*0018*/ 	.byte	0x04, 0x17
        /*001a*/ 	.short	(.L_13 - .L_12)
.L_12:
        /*001c*/ 	.word	0x00000000
        /*0020*/ 	.short	0x0002
        /*0022*/ 	.short	0x0010
        /*0024*/ 	.byte	0x00, 0xf4, 0x21, 0x00


	//----- nvinfo : EIATTR_KPARAM_INFO
	.align		4
.L_13:
        /*0028*/ 	.byte	0x04, 0x17
        /*002a*/ 	.short	(.L_15 - .L_14)
.L_14:
        /*002c*/ 	.word	0x00000000
        /*0030*/ 	.short	0x0001
        /*0032*/ 	.short	0x0008
        /*0034*/ 	.byte	0x00, 0xf4, 0x21, 0x00


	//----- nvinfo : EIATTR_KPARAM_INFO
	.align		4
.L_15:
        /*0038*/ 	.byte	0x04, 0x17
        /*003a*/ 	.short	(.L_17 - .L_16)
.L_16:
        /*003c*/ 	.word	0x00000000
        /*0040*/ 	.short	0x0000
        /*0042*/ 	.short	0x0000
        /*0044*/ 	.byte	0x00, 0xf4, 0x21, 0x00


	//----- nvinfo : EIATTR_SPARSE_MMA_MASK
	.align		4
.L_17:
        /*0048*/ 	.byte	0x03, 0x50
        /*004a*/ 	.short	0x0000


	//----- nvinfo : EIATTR_MAXREG_COUNT
	.align		4
        /*004c*/ 	.byte	0x03, 0x1b
        /*004e*/ 	.short	0x00ff


	//----- nvinfo : EIATTR_EXIT_INSTR_OFFSETS
	.align		4
        /*0050*/ 	.byte	0x04, 0x1c
        /*0052*/ 	.short	(.L_19 - .L_18)


	//   ....[0]....
.L_18:
        /*0054*/ 	.word	0x000002e0


	//----- nvinfo : EIATTR_REQNTID
	.align		4
.L_19:
        /*0058*/ 	.byte	0x04, 0x10
        /*005a*/ 	.short	(.L_21 - .L_20)
.L_20:
        /*005c*/ 	.word	0x00000080
        /*0060*/ 	.word	0x00000001
        /*0064*/ 	.word	0x00000001


	//----- nvinfo : EIATTR_CBANK_PARAM_SIZE
	.align		4
.L_21:
        /*0068*/ 	.byte	0x03, 0x19
        /*006a*/ 	.short	0x001c


	//----- nvinfo : EIATTR_PARAM_CBANK
	.align		4
        /*006c*/ 	.byte	0x04, 0x0a
        /*006e*/ 	.short	(.L_23 - .L_22)
	.align		4
.L_22:
        /*0070*/ 	.word	index@(.nv.constant0.triton_poi_fused_div_23)
        /*0074*/ 	.short	0x0210
        /*0076*/ 	.short	0x001c


	//----- nvinfo : EIATTR_SW_WAR
	.align		4
.L_23:
        /*0078*/ 	.byte	0x04, 0x36
        /*007a*/ 	.short	(.L_25 - .L_24)
.L_24:
        /*007c*/ 	.word	0x00000008
.L_25:


//--------------------- .nv.callgraph             --------------------------
	.section	.nv.callgraph,"",@"SHT_CUDA_CALLGRAPH"
	.align	4
	.sectionentsize	8
	.align		4
        /*0000*/ 	.word	0x00000000
	.align		4
        /*0004*/ 	.word	0xffffffff
	.align		4
        /*0008*/ 	.word	0x00000000
	.align		4
        /*000c*/ 	.word	0xfffffffe
	.align		4
        /*0010*/ 	.word	0x00000000
	.align		4
        /*0014*/ 	.word	0xfffffffd
	.align		4
        /*0018*/ 	.word	0x00000000
	.align		4
        /*001c*/ 	.word	0xfffffffc


//--------------------- .text.triton_poi_fused_div_23 --------------------------
	.section	.text.triton_poi_fused_div_23,"ax",@progbits
	.align	128
        .global         triton_poi_fused_div_23
        .type           triton_poi_fused_div_23,@function
        .size           triton_poi_fused_div_23,(.L_x_1 - triton_poi_fused_div_23)
        .other          triton_poi_fused_div_23,@"STO_CUDA_ENTRY STV_DEFAULT"
triton_poi_fused_div_23:
.text.triton_poi_fused_div_23:
[----:B------:R-:W-:Y:S08]  /*0000*/  LDC R1, c[0x0][0x28] ;  /* 0x00000a00ff017b82 */ /* 0x000ff00000000800 */
[----:B------:R-:W1:Y:S01]  /*0010*/  LDC.64 R12, c[0x0][0x218] ;  /* 0x00008600ff0c7b82 */ /* 0x000e620000000a00 */
[----:B------:R-:W2:Y:S01]  /*0020*/  S2R R0, SR_TID.X ;  /* 0x0000000000007919 */ /* 0x000ea20000002100 */
[----:B------:R-:W-:Y:S01]  /*0030*/  ULDC.64 UR4, c[0x0][0x208] ;  /* 0x0000820000047ab9 */ /* 0x000fe20000000a00 */
[----:B------:R-:W3:Y:S05]  /*0040*/  S2R R17, SR_CTAID.X ;  /* 0x0000000000117919 */ /* 0x000eea0000002500 */
[----:B------:R-:W4:Y:S08]  /*0050*/  LDC.64 R2, c[0x0][0x210] ;  /* 0x00008400ff027b82 */ /* 0x000f300000000a00 */
[----:B------:R-:W5:Y:S01]  /*0060*/  LDC.64 R14, c[0x0][0x220] ;  /* 0x00008800ff0e7b82 */ /* 0x000f620000000a00 */
[----:B-1----:R5:W5:Y:S01]  /*0070*/  LDG.E R16, desc[UR4][R12.64] ;  /* 0x000000040c107981 */ /* 0x002b62000c1e1900 */
[----:B--2---:R-:W-:-:S04]  /*0080*/  SHF.L.U32 R0, R0, 0x2, RZ ;  /* 0x0000000200007819 */ /* 0x004fc800000006ff */
[----:B------:R-:W-:-:S04]  /*0090*/  LOP3.LUT R0, R0, 0x1fc, RZ, 0xc0, !PT ;  /* 0x000001fc00007812 */ /* 0x000fc800078ec0ff */
[----:B---3--:R-:W-:-:S05]  /*00a0*/  LEA R17, R17, R0, 0xa ;  /* 0x0000000011117211 */ /* 0x008fca00078e50ff */
[----:B----4-:R-:W-:-:S05]  /*00b0*/  IMAD.WIDE R2, R17, 0x4, R2 ;  /* 0x0000000411027825 */ /* 0x010fca00078e0202 */
[----:B------:R-:W2:Y:S04]  /*00c0*/  LDG.E.128 R4, desc[UR4][R2.64] ;  /* 0x0000000402047981 */ /* 0x000ea8000c1e1d00 */
[----:B------:R-:W3:Y:S01]  /*00d0*/  LDG.E.128 R8, desc[UR4][R2.64+0x800] ;  /* 0x0008000402087981 */ /* 0x000ee2000c1e1d00 */
[----:B-----5:R-:W-:Y:S01]  /*00e0*/  IMAD.WIDE R12, R17, 0x4, R14 ;  /* 0x00000004110c7825 */ /* 0x020fe200078e020e */
[C---:B------:R-:W-:Y:S02]  /*00f0*/  FSETP.GT.AND P0, PT, |R16|.reuse, 8.50705917302346158658e+37, PT ;  /* 0x7e8000001000780b */ /* 0x040fe40003f04200 */
[----:B------:R-:W-:-:S11]  /*0100*/  FSETP.GEU.AND P1, PT, |R16|, 1.175494350822287508e-38, PT ;  /* 0x008000001000780b */ /* 0x000fd60003f2e200 */
[----:B------:R-:W-:-:S04]  /*0110*/  @P0 FMUL R16, R16, 0.25 ;  /* 0x3e80000010100820 */ /* 0x000fc80000400000 */
[----:B------:R-:W-:-:S06]  /*0120*/  @!P1 FMUL R16, R16, 16777216 ;  /* 0x4b80000010109820 */ /* 0x000fcc0000400000 */
[----:B------:R-:W1:Y:S01]  /*0130*/  MUFU.RCP R16, R16 ;  /* 0x0000001000107308 */ /* 0x000e620000001000 */
[----:B--2---:R-:W-:Y:S01]  /*0140*/  @P0 FMUL R4, R4, 0.25 ;  /* 0x3e80000004040820 */ /* 0x004fe20000400000 */
[----:B------:R-:W-:Y:S01]  /*0150*/  @P0 FMUL R5, R5, 0.25 ;  /* 0x3e80000005050820 */ /* 0x000fe20000400000 */
[----:B------:R-:W-:Y:S01]  /*0160*/  @P0 FMUL R6, R6, 0.25 ;  /* 0x3e80000006060820 */ /* 0x000fe20000400000 */
[----:B------:R-:W-:Y:S01]  /*0170*/  @P0 FMUL R7, R7, 0.25 ;  /* 0x3e80000007070820 */ /* 0x000fe20000400000 */
[----:B---3--:R-:W-:Y:S01]  /*0180*/  @P0 FMUL R8, R8, 0.25 ;  /* 0x3e80000008080820 */ /* 0x008fe20000400000 */
[----:B------:R-:W-:Y:S01]  /*0190*/  @P0 FMUL R9, R9, 0.25 ;  /* 0x3e80000009090820 */ /* 0x000fe20000400000 */
[----:B------:R-:W-:Y:S01]  /*01a0*/  @P0 FMUL R10, R10, 0.25 ;  /* 0x3e8000000a0a0820 */ /* 0x000fe20000400000 */
[----:B------:R-:W-:Y:S01]  /*01b0*/  @P0 FMUL R11, R11, 0.25 ;  /* 0x3e8000000b0b0820 */ /* 0x000fe20000400000 */
[----:B------:R-:W-:Y:S01]  /*01c0*/  @!P1 FMUL R4, R4, 16777216 ;  /* 0x4b80000004049820 */ /* 0x000fe20000400000 */
[----:B------:R-:W-:Y:S01]  /*01d0*/  @!P1 FMUL R5, R5, 16777216 ;  /* 0x4b80000005059820 */ /* 0x000fe20000400000 */
[----:B------:R-:W-:Y:S01]  /*01e0*/  @!P1 FMUL R6, R6, 16777216 ;  /* 0x4b80000006069820 */ /* 0x000fe20000400000 */
[----:B------:R-:W-:Y:S01]  /*01f0*/  @!P1 FMUL R7, R7, 16777216 ;  /* 0x4b80000007079820 */ /* 0x000fe20000400000 */
[----:B------:R-:W-:Y:S01]  /*0200*/  @!P1 FMUL R8, R8, 16777216 ;  /* 0x4b80000008089820 */ /* 0x000fe20000400000 */
[----:B------:R-:W-:Y:S01]  /*0210*/  @!P1 FMUL R9, R9, 16777216 ;  /* 0x4b80000009099820 */ /* 0x000fe20000400000 */
[----:B------:R-:W-:Y:S01]  /*0220*/  @!P1 FMUL R10, R10, 16777216 ;  /* 0x4b8000000a0a9820 */ /* 0x000fe20000400000 */
[----:B------:R-:W-:Y:S01]  /*0230*/  @!P1 FMUL R11, R11, 16777216 ;  /* 0x4b8000000b0b9820 */ /* 0x000fe20000400000 */
[C---:B-1----:R-:W-:Y:S01]  /*0240*/  FMUL R4, R16.reuse, R4 ;  /* 0x0000000410047220 */ /* 0x042fe20000400000 */
[C---:B------:R-:W-:Y:S01]  /*0250*/  FMUL R5, R16.reuse, R5 ;  /* 0x0000000510057220 */ /* 0x040fe20000400000 */
[C---:B------:R-:W-:Y:S01]  /*0260*/  FMUL R6, R16.reuse, R6 ;  /* 0x0000000610067220 */ /* 0x040fe20000400000 */
[C---:B------:R-:W-:Y:S01]  /*0270*/  FMUL R7, R16.reuse, R7 ;  /* 0x0000000710077220 */ /* 0x040fe20000400000 */
[C---:B------:R-:W-:Y:S01]  /*0280*/  FMUL R8, R16.reuse, R8 ;  /* 0x0000000810087220 */ /* 0x040fe20000400000 */
[C---:B------:R-:W-:Y:S01]  /*0290*/  FMUL R9, R16.reuse, R9 ;  /* 0x0000000910097220 */ /* 0x040fe20000400000 */
[C---:B------:R-:W-:Y:S01]  /*02a0*/  FMUL R10, R16.reuse, R10 ;  /* 0x0000000a100a7220 */ /* 0x040fe20000400000 */
[----:B------:R-:W-:Y:S01]  /*02b0*/  FMUL R11, R16, R11 ;  /* 0x0000000b100b7220 */ /* 0x000fe20000400000 */
[----:B------:R-:W-:Y:S04]  /*02c0*/  STG.E.128 desc[UR4][R12.64], R4 ;  /* 0x000000040c007986 */ /* 0x000fe8000c101d04 */
[----:B------:R-:W-:Y:S01]  /*02d0*/  STG.E.128 desc[UR4][R12.64+0x800], R8 ;  /* 0x000800080c007986 */ /* 0x000fe2000c101d04 */
[----:B------:R-:W-:Y:S05]  /*02e0*/  EXIT ;  /* 0x000000000000794d */ /* 0x000fea0003800000 */
.L_x_0:
[----:B------:R-:W-:-:S00]  /*02f0*/  BRA `(.L_x_0) ;  /* 0xfffffffc00fc7947 */ /* 0x000fc0000383ffff */
[----:B------:R-:W-:-:S00]  /*0300*/  NOP ;  /* 0x0000000000007918 */ /* 0x000fc00000000000 */
[----:B------:R-:W-:-:S00]  /*0310*/  NOP ;  /* 0x0000000000007918 */ /* 0x000fc00000000000 */
[----:B------:R-:W-:-:S00]  /*0320*/  NOP ;  /* 0x0000000000007918 */ /* 0x000fc00000000000 */
[----:B------:R-:W-:-:S00]  /*0330*/  NOP ;  /* 0x0000000000007918 */ /* 0x000fc00000000000 */
[----:B------:R-:W-:-:S00]  /*0340*/  NOP ;  /* 0x0000000000007918 */ /* 0x000fc00000000000 */
[----:B------:R-:W-:-:S00]  /*0350*/  NOP ;  /* 0x0000000000007918 */ /* 0x000fc00000000000 */
[----:B------:R-:W-:-:S00]  /*0360*/  NOP ;  /* 0x0000000000007918 */ /* 0x000fc00000000000 */
[----:B------:R-:W-:-:S00]  /*0370*/  NOP ;  /* 0x0000000000007918 */ /* 0x000fc00000000000 */
.L_x_1:


//--------------------- .nv.constant0.triton_poi_fused_div_23 --------------------------
	.section	.nv.constant0.triton_poi_fused_div_23,"a",@progbits
	.sectionflags	@""
	.align	4
.nv.constant0.triton_poi_fused_div_23:
	.zero		556
